//
// Generated by NVIDIA NVVM Compiler
//
// Compiler Build ID: CL-36424714
// Cuda compilation tools, release 13.0, V13.0.88
// Based on NVVM 20.0.0
//

.version 9.0
.target sm_100
.address_size 64

	// .globl	_Z17VectorAdditionGPUPfPKfS1_

.visible .entry _Z17VectorAdditionGPUPfPKfS1_(
	.param .u64 .ptr .align 1 _Z17VectorAdditionGPUPfPKfS1__param_0,
	.param .u64 .ptr .align 1 _Z17VectorAdditionGPUPfPKfS1__param_1,
	.param .u64 .ptr .align 1 _Z17VectorAdditionGPUPfPKfS1__param_2
)
{
	.reg .b32 	%r<5>;
	.reg .b32 	%f<4>;
	.reg .b64 	%rd<11>;

	ld.param.u64 	%rd1, [_Z17VectorAdditionGPUPfPKfS1__param_0];
	ld.param.u64 	%rd2, [_Z17VectorAdditionGPUPfPKfS1__param_1];
	ld.param.u64 	%rd3, [_Z17VectorAdditionGPUPfPKfS1__param_2];
	cvta.to.global.u64 	%rd4, %rd1;
	cvta.to.global.u64 	%rd5, %rd3;
	cvta.to.global.u64 	%rd6, %rd2;
	mov.u32 	%r1, %ctaid.x;
	mov.u32 	%r2, %ntid.x;
	mov.u32 	%r3, %tid.x;
	mad.lo.s32 	%r4, %r1, %r2, %r3;
	mul.wide.u32 	%rd7, %r4, 4;
	add.s64 	%rd8, %rd6, %rd7;
	ld.global.f32 	%f1, [%rd8];
	add.s64 	%rd9, %rd5, %rd7;
	ld.global.f32 	%f2, [%rd9];
	add.f32 	%f3, %f1, %f2;
	add.s64 	%rd10, %rd4, %rd7;
	st.global.f32 	[%rd10], %f3;
	ret;

}


// ===== COMPILED SASS (sm_100) =====

	.target	sm_100

	.elftype	@"ET_EXEC"


//--------------------- .note.nv.tkinfo           --------------------------
	.section	.note.nv.tkinfo,"",@"SHT_NOTE"
	.sectionflags	@"SHF_NOTE_NV_TKINFO"
	.tkinfo
        /*0018*/ 	.word	0x00000002
        /*0030*/ 	.string	""
        /*0030*/ 	.string	"ptxas"
        /*0030*/ 	.string	"Cuda compilation tools, release 13.0, V13.0.88"
        /*0030*/ 	.string	"Build cuda_13.0.r13.0/compiler.36424714_0"
        /*0030*/ 	.string	"-arch sm_100 -m 64 "



//--------------------- .note.nv.cuinfo           --------------------------
	.section	.note.nv.cuinfo,"",@"SHT_NOTE"
	.sectionflags	@"SHF_NOTE_NV_CUINFO"
        /*0018*/ 	.short	0x0002
        /*001a*/ 	.short	0x0064
        /*001c*/ 	.short	0x0082
	.zero		2


//--------------------- .nv.info                  --------------------------
	.section	.nv.info,"",@"SHT_CUDA_INFO"
	.align	4


	//----- nvinfo : EIATTR_REGCOUNT
	.align		4
        /*0000*/ 	.byte	0x04, 0x2f
        /*0002*/ 	.short	(.L_1 - .L_0)
	.align		4
.L_0:
        /*0004*/ 	.word	index@(_Z17VectorAdditionGPUPfPKfS1_)
        /*0008*/ 	.word	0x0000000c


	//----- nvinfo : EIATTR_FRAME_SIZE
	.align		4
.L_1:
        /*000c*/ 	.byte	0x04, 0x11
        /*000e*/ 	.short	(.L_3 - .L_2)
	.align		4
.L_2:
        /*0010*/ 	.word	index@(_Z17VectorAdditionGPUPfPKfS1_)
        /*0014*/ 	.word	0x00000000


	//----- nvinfo : EIATTR_MIN_STACK_SIZE
	.align		4
.L_3:
        /*0018*/ 	.byte	0x04, 0x12
        /*001a*/ 	.short	(.L_5 - .L_4)
	.align		4
.L_4:
        /*001c*/ 	.word	index@(_Z17VectorAdditionGPUPfPKfS1_)
        /*0020*/ 	.word	0x00000000
.L_5:


//--------------------- .nv.compat                --------------------------
	.section	.nv.compat,"",@"SHT_CUDA_COMPAT_INFO"
	.align	4
        /*0000*/ 	.byte	0x02, 0x09, 0x00, 0x00, 0x02, 0x02, 0x01, 0x00, 0x02, 0x05, 0x05, 0x00, 0x03, 0x07, 0x01, 0x01
        /*0010*/ 	.byte	0x02, 0x03, 0x00, 0x00, 0x02, 0x06, 0x01, 0x00, 0x04, 0x0b, 0x08, 0x00, 0x09, 0x00, 0x00, 0x00
        /*0020*/ 	.byte	0x00, 0x00, 0x00, 0x00


//--------------------- .nv.info._Z17VectorAdditionGPUPfPKfS1_ --------------------------
	.section	.nv.info._Z17VectorAdditionGPUPfPKfS1_,"",@"SHT_CUDA_INFO"
	.sectionflags	@""
	.align	4


	//----- nvinfo : EIATTR_CUDA_API_VERSION
	.align		4
        /*0000*/ 	.byte	0x04, 0x37
        /*0002*/ 	.short	(.L_7 - .L_6)
.L_6:
        /*0004*/ 	.word	0x00000082


	//----- nvinfo : EIATTR_KPARAM_INFO
	.align		4
.L_7:
        /*0008*/ 	.byte	0x04, 0x17
        /*000a*/ 	.short	(.L_9 - .L_8)
.L_8:
        /*000c*/ 	.word	0x00000000
        /*0010*/ 	.short	0x0002
        /*0012*/ 	.short	0x0010
        /*0014*/ 	.byte	0x00, 0xf5, 0x21, 0x00


	//----- nvinfo : EIATTR_KPARAM_INFO
	.align		4
.L_9:
        /*0018*/ 	.byte	0x04, 0x17
        /*001a*/ 	.short	(.L_11 - .L_10)
.L_10:
        /*001c*/ 	.word	0x00000000
        /*0020*/ 	.short	0x0001
        /*0022*/ 	.short	0x0008
        /*0024*/ 	.byte	0x00, 0xf5, 0x21, 0x00


	//----- nvinfo : EIATTR_KPARAM_INFO
	.align		4
.L_11:
        /*0028*/ 	.byte	0x04, 0x17
        /*002a*/ 	.short	(.L_13 - .L_12)
.L_12:
        /*002c*/ 	.word	0x00000000
        /*0030*/ 	.short	0x0000
        /*0032*/ 	.short	0x0000
        /*0034*/ 	.byte	0x00, 0xf5, 0x21, 0x00


	//----- nvinfo : EIATTR_SPARSE_MMA_MASK
	.align		4
.L_13:
        /*0038*/ 	.byte	0x03, 0x50
        /*003a*/ 	.short	0x0000


	//----- nvinfo : EIATTR_MAXREG_COUNT
	.align		4
        /*003c*/ 	.byte	0x03, 0x1b
        /*003e*/ 	.short	0x00ff


	//----- nvinfo : EIATTR_MERCURY_ISA_VERSION
	.align		4
        /*0040*/ 	.byte	0x03, 0x5f
        /*0042*/ 	.short	0x0101


	//----- nvinfo : EIATTR_VRC_CTA_INIT_COUNT
	.align		4
        /*0044*/ 	.byte	0x02, 0x4a
	.zero		1
	.zero		1


	//----- nvinfo : EIATTR_EXIT_INSTR_OFFSETS
	.align		4
        /*0048*/ 	.byte	0x04, 0x1c
        /*004a*/ 	.short	(.L_15 - .L_14)


	//   ....[0]....
.L_14:
        /*004c*/ 	.word	0x00000100


	//----- nvinfo : EIATTR_CBANK_PARAM_SIZE
	.align		4
.L_15:
        /*0050*/ 	.byte	0x03, 0x19
        /*0052*/ 	.short	0x0018


	//----- nvinfo : EIATTR_PARAM_CBANK
	.align		4
        /*0054*/ 	.byte	0x04, 0x0a
        /*0056*/ 	.short	(.L_17 - .L_16)
	.align		4
.L_16:
        /*0058*/ 	.word	index@(.nv.constant0._Z17VectorAdditionGPUPfPKfS1_)
        /*005c*/ 	.short	0x0380
        /*005e*/ 	.short	0x0018


	//----- nvinfo : EIATTR_SW_WAR
	.align		4
.L_17:
        /*0060*/ 	.byte	0x04, 0x36
        /*0062*/ 	.short	(.L_19 - .L_18)
.L_18:
        /*0064*/ 	.word	0x00000008
.L_19:


//--------------------- .nv.callgraph             --------------------------
	.section	.nv.callgraph,"",@"SHT_CUDA_CALLGRAPH"
	.align	4
	.sectionentsize	8
	.align		4
        /*0000*/ 	.word	0x00000000
	.align		4
        /*0004*/ 	.word	0xffffffff
	.align		4
        /*0008*/ 	.word	0x00000000
	.align		4
        /*000c*/ 	.word	0xfffffffe
	.align		4
        /*0010*/ 	.word	0x00000000
	.align		4
        /*0014*/ 	.word	0xfffffffd
	.align		4
        /*0018*/ 	.word	0x00000000
	.align		4
        /*001c*/ 	.word	0xfffffffc


//--------------------- .text._Z17VectorAdditionGPUPfPKfS1_ --------------------------
	.section	.text._Z17VectorAdditionGPUPfPKfS1_,"ax",@progbits
	.align	128
        .global         _Z17VectorAdditionGPUPfPKfS1_
        .type           _Z17VectorAdditionGPUPfPKfS1_,@function
        .size           _Z17VectorAdditionGPUPfPKfS1_,(.L_x_1 - _Z17VectorAdditionGPUPfPKfS1_)
        .other          _Z17VectorAdditionGPUPfPKfS1_,@"STO_CUDA_ENTRY STV_DEFAULT"
_Z17VectorAdditionGPUPfPKfS1_:
.text._Z17VectorAdditionGPUPfPKfS1_:
[----:B------:R-:W-:Y:S01]  /*0000*/  LDC R1, c[0x0][0x37c] ;  /* 0x0000df00ff017b82 */ /* 0x000fe20000000800 */
[----:B------:R-:W0:Y:S07]  /*0010*/  S2R R0, SR_TID.X ;  /* 0x0000000000007919 */ /* 0x000e2e0000002100 */
[----:B------:R-:W0:Y:S01]  /*0020*/  S2UR UR6, SR_CTAID.X ;  /* 0x00000000000679c3 */ /* 0x000e220000002500 */
[----:B------:R-:W1:Y:S07]  /*0030*/  LDCU.64 UR4, c[0x0][0x358] ;  /* 0x00006b00ff0477ac */ /* 0x000e6e0008000a00 */
[----:B------:R-:W0:Y:S08]  /*0040*/  LDC R9, c[0x0][0x360] ;  /* 0x0000d800ff097b82 */ /* 0x000e300000000800 */
[----:B------:R-:W2:Y:S08]  /*0050*/  LDC.64 R2, c[0x0][0x388] ;  /* 0x0000e200ff027b82 */ /* 0x000eb00000000a00 */
[----:B------:R-:W3:Y:S01]  /*0060*/  LDC.64 R4, c[0x0][0x390] ;  /* 0x0000e400ff047b82 */ /* 0x000ee20000000a00 */
[----:B0-----:R-:W-:-:S07]  /*0070*/  IMAD R9, R9, UR6, R0 ;  /* 0x0000000609097c24 */ /* 0x001fce000f8e0200 */
[----:B------:R-:W0:Y:S01]  /*0080*/  LDC.64 R6, c[0x0][0x380] ;  /* 0x0000e000ff067b82 */ /* 0x000e220000000a00 */
[----:B--2---:R-:W-:-:S06]  /*0090*/  IMAD.WIDE.U32 R2, R9, 0x4, R2 ;  /* 0x0000000409027825 */ /* 0x004fcc00078e0002 */
[----:B-1----:R-:W2:Y:S01]  /*00a0*/  LDG.E R2, desc[UR4][R2.64] ;  /* 0x0000000402027981 */ /* 0x002ea2000c1e1900 */
[----:B---3--:R-:W-:-:S06]  /*00b0*/  IMAD.WIDE.U32 R4, R9, 0x4, R4 ;  /* 0x0000000409047825 */ /* 0x008fcc00078e0004 */
[----:B------:R-:W2:Y:S01]  /*00c0*/  LDG.E R5, desc[UR4][R4.64] ;  /* 0x0000000404057981 */ /* 0x000ea2000c1e1900 */
[----:B0-----:R-:W-:-:S04]  /*00d0*/  IMAD.WIDE.U32 R6, R9, 0x4, R6 ;  /* 0x0000000409067825 */ /* 0x001fc800078e0006 */
[----:B--2---:R-:W-:-:S05]  /*00e0*/  FADD R9, R2, R5 ;  /* 0x0000000502097221 */ /* 0x004fca0000000000 */
[----:B------:R-:W-:Y:S01]  /*00f0*/  STG.E desc[UR4][R6.64], R9 ;  /* 0x0000000906007986 */ /* 0x000fe2000c101904 */
[----:B------:R-:W-:Y:S05]  /*0100*/  EXIT ;  /* 0x000000000000794d */ /* 0x000fea0003800000 */
.L_x_0:
[----:B------:R-:W-:-:S00]  /*0110*/  BRA `(.L_x_0) ;  /* 0xfffffffc00fc7947 */ /* 0x000fc0000383ffff */
[----:B------:R-:W-:-:S00]  /*0120*/  NOP ;  /* 0x0000000000007918 */ /* 0x000fc00000000000 */
        /* <DEDUP_REMOVED lines=13> */
.L_x_1:


//--------------------- .nv.shared.reserved.0     --------------------------
	.section	.nv.shared.reserved.0,"aw",@nobits
	.weak		__nv_reservedSMEM_offset_0_alias
	.size		__nv_reservedSMEM_offset_0_alias, 0, 64
	.other		__nv_reservedSMEM_offset_0_alias,@"STO_CUDA_RESERVED_SHARED STV_DEFAULT"
__nv_reservedSMEM_offset_0_alias:
	.zero		0
	.zero		64


//--------------------- .nv.constant0._Z17VectorAdditionGPUPfPKfS1_ --------------------------
	.section	.nv.constant0._Z17VectorAdditionGPUPfPKfS1_,"a",@progbits
	.sectionflags	@""
	.align	4
.nv.constant0._Z17VectorAdditionGPUPfPKfS1_:
	.zero		920


//--------------------- SYMBOLS --------------------------

	.type		.nv.reservedSmem.offset0,@object
	.size		.nv.reservedSmem.offset0,0x4
